//
// Generated by NVIDIA NVVM Compiler
//
// Compiler Build ID: CL-36424714
// Cuda compilation tools, release 13.0, V13.0.88
// Based on NVVM 20.0.0
//

.version 9.0
.target sm_100
.address_size 64

	// .globl	_Z21remote_access_latencyPmPii

.visible .entry _Z21remote_access_latencyPmPii(
	.param .u64 .ptr .align 1 _Z21remote_access_latencyPmPii_param_0,
	.param .u64 .ptr .align 1 _Z21remote_access_latencyPmPii_param_1,
	.param .u32 _Z21remote_access_latencyPmPii_param_2
)
{
	.reg .pred 	%p<14>;
	.reg .b32 	%r<33>;
	.reg .b64 	%rd<52>;

	ld.param.u64 	%rd11, [_Z21remote_access_latencyPmPii_param_0];
	ld.param.u64 	%rd12, [_Z21remote_access_latencyPmPii_param_1];
	ld.param.u32 	%r14, [_Z21remote_access_latencyPmPii_param_2];
	cvta.to.global.u64 	%rd1, %rd11;
	cvta.to.global.u64 	%rd13, %rd12;
	shr.s32 	%r15, %r14, 2;
	mul.wide.s32 	%rd3, %r15, 4;
	add.s64 	%rd2, %rd13, %rd3;
	add.s64 	%rd51, %rd2, 16;
	add.s64 	%rd50, %rd1, 32;
	mov.b32 	%r31, 0;
	mov.u32 	%r32, %r31;
$L__BB0_1:
	ld.global.u32 	%r16, [%rd51+-16];
	add.s32 	%r3, %r16, %r32;
	setp.lt.s32 	%p1, %r3, 100001;
	@%p1 bra 	$L__BB0_3;
	ld.global.u64 	%rd14, [%rd50+-32];
	add.s64 	%rd15, %rd14, -5167;
	st.global.u64 	[%rd50+-32], %rd15;
$L__BB0_3:
	ld.global.u32 	%r17, [%rd51+-12];
	add.s32 	%r4, %r17, %r3;
	setp.lt.s32 	%p2, %r4, 100001;
	@%p2 bra 	$L__BB0_5;
	ld.global.u64 	%rd16, [%rd50+-24];
	add.s64 	%rd17, %rd16, -5167;
	st.global.u64 	[%rd50+-24], %rd17;
$L__BB0_5:
	ld.global.u32 	%r18, [%rd51+-8];
	add.s32 	%r5, %r18, %r4;
	setp.lt.s32 	%p3, %r5, 100001;
	@%p3 bra 	$L__BB0_7;
	ld.global.u64 	%rd18, [%rd50+-16];
	add.s64 	%rd19, %rd18, -5167;
	st.global.u64 	[%rd50+-16], %rd19;
$L__BB0_7:
	ld.global.u32 	%r19, [%rd51+-4];
	add.s32 	%r6, %r19, %r5;
	setp.lt.s32 	%p4, %r6, 100001;
	@%p4 bra 	$L__BB0_9;
	ld.global.u64 	%rd20, [%rd50+-8];
	add.s64 	%rd21, %rd20, -5167;
	st.global.u64 	[%rd50+-8], %rd21;
$L__BB0_9:
	ld.global.u32 	%r20, [%rd51];
	add.s32 	%r7, %r20, %r6;
	setp.lt.s32 	%p5, %r7, 100001;
	@%p5 bra 	$L__BB0_11;
	ld.global.u64 	%rd22, [%rd50];
	add.s64 	%rd23, %rd22, -5167;
	st.global.u64 	[%rd50], %rd23;
$L__BB0_11:
	ld.global.u32 	%r21, [%rd51+4];
	add.s32 	%r8, %r21, %r7;
	setp.lt.s32 	%p6, %r8, 100001;
	@%p6 bra 	$L__BB0_13;
	ld.global.u64 	%rd24, [%rd50+8];
	add.s64 	%rd25, %rd24, -5167;
	st.global.u64 	[%rd50+8], %rd25;
$L__BB0_13:
	ld.global.u32 	%r22, [%rd51+8];
	add.s32 	%r9, %r22, %r8;
	setp.lt.s32 	%p7, %r9, 100001;
	@%p7 bra 	$L__BB0_15;
	ld.global.u64 	%rd26, [%rd50+16];
	add.s64 	%rd27, %rd26, -5167;
	st.global.u64 	[%rd50+16], %rd27;
$L__BB0_15:
	ld.global.u32 	%r23, [%rd51+12];
	add.s32 	%r32, %r23, %r9;
	setp.lt.s32 	%p8, %r32, 100001;
	@%p8 bra 	$L__BB0_17;
	ld.global.u64 	%rd28, [%rd50+24];
	add.s64 	%rd29, %rd28, -5167;
	st.global.u64 	[%rd50+24], %rd29;
$L__BB0_17:
	add.s32 	%r31, %r31, 8;
	add.s64 	%rd51, %rd51, 32;
	add.s64 	%rd50, %rd50, 64;
	setp.ne.s32 	%p9, %r31, 600;
	@%p9 bra 	$L__BB0_1;
	add.s64 	%rd10, %rd2, %rd3;
	// begin inline asm
	mov.u64 	%rd30, %clock64;
	// end inline asm
	ld.global.u32 	%r24, [%rd2+3200];
	add.s32 	%r25, %r24, %r32;
	// begin inline asm
	mov.u64 	%rd31, %clock64;
	// end inline asm
	sub.s64 	%rd36, %rd31, %rd30;
	setp.gt.s32 	%p10, %r25, 10000000;
	add.s64 	%rd37, %rd36, -568487;
	selp.b64 	%rd38, %rd37, %rd36, %p10;
	st.global.u64 	[%rd1], %rd38;
	// begin inline asm
	mov.u64 	%rd32, %clock64;
	// end inline asm
	ld.global.u32 	%r26, [%rd2+3200];
	add.s32 	%r27, %r26, %r25;
	// begin inline asm
	mov.u64 	%rd33, %clock64;
	// end inline asm
	sub.s64 	%rd39, %rd33, %rd32;
	setp.gt.s32 	%p11, %r27, 10000000;
	add.s64 	%rd40, %rd39, -568487;
	selp.b64 	%rd41, %rd40, %rd39, %p11;
	st.global.u64 	[%rd1+24], %rd41;
	// begin inline asm
	mov.u64 	%rd34, %clock64;
	// end inline asm
	ld.global.u32 	%r28, [%rd10+4];
	add.s32 	%r12, %r28, %r27;
	// begin inline asm
	mov.u64 	%rd35, %clock64;
	// end inline asm
	sub.s64 	%rd42, %rd35, %rd34;
	st.global.u64 	[%rd1+8], %rd42;
	setp.lt.s32 	%p12, %r12, 1000000001;
	@%p12 bra 	$L__BB0_20;
	ld.global.u64 	%rd43, [%rd1];
	add.s64 	%rd44, %rd43, -56898465;
	st.global.u64 	[%rd1], %rd44;
$L__BB0_20:
	// begin inline asm
	mov.u64 	%rd45, %clock64;
	// end inline asm
	ld.global.u32 	%r29, [%rd10+4];
	add.s32 	%r30, %r29, %r12;
	// begin inline asm
	mov.u64 	%rd46, %clock64;
	// end inline asm
	sub.s64 	%rd47, %rd46, %rd45;
	st.global.u64 	[%rd1+16], %rd47;
	setp.lt.s32 	%p13, %r30, 1000000001;
	@%p13 bra 	$L__BB0_22;
	ld.global.u64 	%rd48, [%rd1];
	add.s64 	%rd49, %rd48, -56898465;
	st.global.u64 	[%rd1], %rd49;
$L__BB0_22:
	ret;

}


// ===== COMPILED SASS (sm_100) =====

	.target	sm_100

	.elftype	@"ET_EXEC"


//--------------------- .note.nv.tkinfo           --------------------------
	.section	.note.nv.tkinfo,"",@"SHT_NOTE"
	.sectionflags	@"SHF_NOTE_NV_TKINFO"
	.tkinfo
        /*0018*/ 	.word	0x00000002
        /*0030*/ 	.string	""
        /*0030*/ 	.string	"ptxas"
        /*0030*/ 	.string	"Cuda compilation tools, release 13.0, V13.0.88"
        /*0030*/ 	.string	"Build cuda_13.0.r13.0/compiler.36424714_0"
        /*0030*/ 	.string	"-arch sm_100 -m 64 "



//--------------------- .note.nv.cuinfo           --------------------------
	.section	.note.nv.cuinfo,"",@"SHT_NOTE"
	.sectionflags	@"SHF_NOTE_NV_CUINFO"
        /*0018*/ 	.short	0x0002
        /*001a*/ 	.short	0x0064
        /*001c*/ 	.short	0x0082
	.zero		2


//--------------------- .nv.info                  --------------------------
	.section	.nv.info,"",@"SHT_CUDA_INFO"
	.align	4


	//----- nvinfo : EIATTR_REGCOUNT
	.align		4
        /*0000*/ 	.byte	0x04, 0x2f
        /*0002*/ 	.short	(.L_1 - .L_0)
	.align		4
.L_0:
        /*0004*/ 	.word	index@(_Z21remote_access_latencyPmPii)
        /*0008*/ 	.word	0x00000014


	//----- nvinfo : EIATTR_FRAME_SIZE
	.align		4
.L_1:
        /*000c*/ 	.byte	0x04, 0x11
        /*000e*/ 	.short	(.L_3 - .L_2)
	.align		4
.L_2:
        /*0010*/ 	.word	index@(_Z21remote_access_latencyPmPii)
        /*0014*/ 	.word	0x00000000


	//----- nvinfo : EIATTR_MIN_STACK_SIZE
	.align		4
.L_3:
        /*0018*/ 	.byte	0x04, 0x12
        /*001a*/ 	.short	(.L_5 - .L_4)
	.align		4
.L_4:
        /*001c*/ 	.word	index@(_Z21remote_access_latencyPmPii)
        /*0020*/ 	.word	0x00000000
.L_5:


//--------------------- .nv.compat                --------------------------
	.section	.nv.compat,"",@"SHT_CUDA_COMPAT_INFO"
	.align	4
        /*0000*/ 	.byte	0x02, 0x09, 0x00, 0x00, 0x02, 0x02, 0x01, 0x00, 0x02, 0x05, 0x05, 0x00, 0x03, 0x07, 0x01, 0x01
        /*0010*/ 	.byte	0x02, 0x03, 0x00, 0x00, 0x02, 0x06, 0x01, 0x00, 0x04, 0x0b, 0x08, 0x00, 0x09, 0x00, 0x00, 0x00
        /*0020*/ 	.byte	0x00, 0x00, 0x00, 0x00


//--------------------- .nv.info._Z21remote_access_latencyPmPii --------------------------
	.section	.nv.info._Z21remote_access_latencyPmPii,"",@"SHT_CUDA_INFO"
	.sectionflags	@""
	.align	4


	//----- nvinfo : EIATTR_CUDA_API_VERSION
	.align		4
        /*0000*/ 	.byte	0x04, 0x37
        /*0002*/ 	.short	(.L_7 - .L_6)
.L_6:
        /*0004*/ 	.word	0x00000082


	//----- nvinfo : EIATTR_KPARAM_INFO
	.align		4
.L_7:
        /*0008*/ 	.byte	0x04, 0x17
        /*000a*/ 	.short	(.L_9 - .L_8)
.L_8:
        /*000c*/ 	.word	0x00000000
        /*0010*/ 	.short	0x0002
        /*0012*/ 	.short	0x0010
        /*0014*/ 	.byte	0x00, 0xf0, 0x11, 0x00


	//----- nvinfo : EIATTR_KPARAM_INFO
	.align		4
.L_9:
        /*0018*/ 	.byte	0x04, 0x17
        /*001a*/ 	.short	(.L_11 - .L_10)
.L_10:
        /*001c*/ 	.word	0x00000000
        /*0020*/ 	.short	0x0001
        /*0022*/ 	.short	0x0008
        /*0024*/ 	.byte	0x00, 0xf5, 0x21, 0x00


	//----- nvinfo : EIATTR_KPARAM_INFO
	.align		4
.L_11:
        /*0028*/ 	.byte	0x04, 0x17
        /*002a*/ 	.short	(.L_13 - .L_12)
.L_12:
        /*002c*/ 	.word	0x00000000
        /*0030*/ 	.short	0x0000
        /*0032*/ 	.short	0x0000
        /*0034*/ 	.byte	0x00, 0xf5, 0x21, 0x00


	//----- nvinfo : EIATTR_SPARSE_MMA_MASK
	.align		4
.L_13:
        /*0038*/ 	.byte	0x03, 0x50
        /*003a*/ 	.short	0x0000


	//----- nvinfo : EIATTR_MAXREG_COUNT
	.align		4
        /*003c*/ 	.byte	0x03, 0x1b
        /*003e*/ 	.short	0x00ff


	//----- nvinfo : EIATTR_MERCURY_ISA_VERSION
	.align		4
        /*0040*/ 	.byte	0x03, 0x5f
        /*0042*/ 	.short	0x0101


	//----- nvinfo : EIATTR_VRC_CTA_INIT_COUNT
	.align		4
        /*0044*/ 	.byte	0x02, 0x4a
	.zero		1
	.zero		1


	//----- nvinfo : EIATTR_EXIT_INSTR_OFFSETS
	.align		4
        /*0048*/ 	.byte	0x04, 0x1c
        /*004a*/ 	.short	(.L_15 - .L_14)


	//   ....[0]....
.L_14:
        /*004c*/ 	.word	0x000007e0


	//   ....[1]....
        /*0050*/ 	.word	0x00000830


	//----- nvinfo : EIATTR_CBANK_PARAM_SIZE
	.align		4
.L_15:
        /*0054*/ 	.byte	0x03, 0x19
        /*0056*/ 	.short	0x0014


	//----- nvinfo : EIATTR_PARAM_CBANK
	.align		4
        /*0058*/ 	.byte	0x04, 0x0a
        /*005a*/ 	.short	(.L_17 - .L_16)
	.align		4
.L_16:
        /*005c*/ 	.word	index@(.nv.constant0._Z21remote_access_latencyPmPii)
        /*0060*/ 	.short	0x0380
        /*0062*/ 	.short	0x0014


	//----- nvinfo : EIATTR_SW_WAR
	.align		4
.L_17:
        /*0064*/ 	.byte	0x04, 0x36
        /*0066*/ 	.short	(.L_19 - .L_18)
.L_18:
        /*0068*/ 	.word	0x00000008
.L_19:


//--------------------- .nv.callgraph             --------------------------
	.section	.nv.callgraph,"",@"SHT_CUDA_CALLGRAPH"
	.align	4
	.sectionentsize	8
	.align		4
        /*0000*/ 	.word	0x00000000
	.align		4
        /*0004*/ 	.word	0xffffffff
	.align		4
        /*0008*/ 	.word	0x00000000
	.align		4
        /*000c*/ 	.word	0xfffffffe
	.align		4
        /*0010*/ 	.word	0x00000000
	.align		4
        /*0014*/ 	.word	0xfffffffd
	.align		4
        /*0018*/ 	.word	0x00000000
	.align		4
        /*001c*/ 	.word	0xfffffffc


//--------------------- .text._Z21remote_access_latencyPmPii --------------------------
	.section	.text._Z21remote_access_latencyPmPii,"ax",@progbits
	.align	128
        .global         _Z21remote_access_latencyPmPii
        .type           _Z21remote_access_latencyPmPii,@function
        .size           _Z21remote_access_latencyPmPii,(.L_x_2 - _Z21remote_access_latencyPmPii)
        .other          _Z21remote_access_latencyPmPii,@"STO_CUDA_ENTRY STV_DEFAULT"
_Z21remote_access_latencyPmPii:
.text._Z21remote_access_latencyPmPii:
[----:B------:R-:W-:Y:S08]  /*0000*/  LDC R1, c[0x0][0x37c] ;  /* 0x0000df00ff017b82 */ /* 0x000ff00000000800 */
[----:B------:R-:W0:Y:S01]  /*0010*/  LDC R9, c[0x0][0x390] ;  /* 0x0000e400ff097b82 */ /* 0x000e220000000800 */
[----:B------:R-:W1:Y:S01]  /*0020*/  LDCU.64 UR4, c[0x0][0x380] ;  /* 0x00007000ff0477ac */ /* 0x000e620008000a00 */
[----:B------:R-:W-:Y:S01]  /*0030*/  IMAD.MOV.U32 R0, RZ, RZ, RZ ;  /* 0x000000ffff007224 */ /* 0x000fe200078e00ff */
[----:B------:R-:W2:Y:S05]  /*0040*/  LDCU.64 UR6, c[0x0][0x358] ;  /* 0x00006b00ff0677ac */ /* 0x000eaa0008000a00 */
[----:B------:R-:W3:Y:S01]  /*0050*/  LDC.64 R2, c[0x0][0x388] ;  /* 0x0000e200ff027b82 */ /* 0x000ee20000000a00 */
[----:B-1----:R-:W-:-:S04]  /*0060*/  UIADD3 UR4, UP0, UPT, UR4, 0x20, URZ ;  /* 0x0000002004047890 */ /* 0x002fc8000ff1e0ff */
[----:B------:R-:W-:Y:S01]  /*0070*/  UIADD3.X UR5, UPT, UPT, URZ, UR5, URZ, UP0, !UPT ;  /* 0x00000005ff057290 */ /* 0x000fe200087fe4ff */
[----:B0-----:R-:W-:Y:S01]  /*0080*/  SHF.R.S32.HI R9, RZ, 0x2, R9 ;  /* 0x00000002ff097819 */ /* 0x001fe20000011409 */
[----:B------:R-:W-:Y:S01]  /*0090*/  IMAD.U32 R8, RZ, RZ, UR4 ;  /* 0x00000004ff087e24 */ /* 0x000fe2000f8e00ff */
[----:B------:R-:W-:-:S03]  /*00a0*/  UMOV UR4, URZ ;  /* 0x000000ff00047c82 */ /* 0x000fc60008000000 */
[----:B------:R-:W-:Y:S02]  /*00b0*/  IMAD.U32 R13, RZ, RZ, UR5 ;  /* 0x00000005ff0d7e24 */ /* 0x000fe4000f8e00ff */
[----:B---3--:R-:W-:-:S03]  /*00c0*/  IMAD.WIDE R2, R9, 0x4, R2 ;  /* 0x0000000409027825 */ /* 0x008fc600078e0202 */
[----:B------:R-:W-:-:S05]  /*00d0*/  IADD3 R6, P0, PT, R2, 0x10, RZ ;  /* 0x0000001002067810 */ /* 0x000fca0007f1e0ff */
[----:B--2---:R-:W-:-:S08]  /*00e0*/  IMAD.X R7, RZ, RZ, R3, P0 ;  /* 0x000000ffff077224 */ /* 0x004fd000000e0603 */
.L_x_0:
[----:B-1----:R-:W2:Y:S01]  /*00f0*/  LDG.E R5, desc[UR6][R6.64+-0x10] ;  /* 0xfffff00606057981 */ /* 0x002ea2000c1e1900 */
[----:B------:R-:W-:Y:S02]  /*0100*/  IMAD.MOV.U32 R4, RZ, RZ, R8 ;  /* 0x000000ffff047224 */ /* 0x000fe400078e0008 */
[----:B--2---:R-:W-:Y:S02]  /*0110*/  IMAD.IADD R15, R5, 0x1, R0 ;  /* 0x00000001050f7824 */ /* 0x004fe400078e0200 */
[----:B------:R-:W-:-:S03]  /*0120*/  IMAD.MOV.U32 R5, RZ, RZ, R13 ;  /* 0x000000ffff057224 */ /* 0x000fc600078e000d */
[----:B------:R-:W-:-:S13]  /*0130*/  ISETP.GE.AND P0, PT, R15, 0x186a1, PT ;  /* 0x000186a10f00780c */ /* 0x000fda0003f06270 */
[----:B------:R-:W2:Y:S02]  /*0140*/  @P0 LDG.E.64 R10, desc[UR6][R4.64+-0x20] ;  /* 0xffffe006040a0981 */ /* 0x000ea4000c1e1b00 */
[----:B--2---:R-:W-:-:S04]  /*0150*/  @P0 IADD3 R12, P1, PT, R10, -0x142f, RZ ;  /* 0xffffebd10a0c0810 */ /* 0x004fc80007f3e0ff */
[----:B------:R-:W-:-:S05]  /*0160*/  @P0 IADD3.X R13, PT, PT, R11, -0x1, RZ, P1, !PT ;  /* 0xffffffff0b0d0810 */ /* 0x000fca0000ffe4ff */
[----:B------:R0:W-:Y:S04]  /*0170*/  @P0 STG.E.64 desc[UR6][R4.64+-0x20], R12 ;  /* 0xffffe00c04000986 */ /* 0x0001e8000c101b06 */
[----:B------:R-:W2:Y:S02]  /*0180*/  LDG.E R0, desc[UR6][R6.64+-0xc] ;  /* 0xfffff40606007981 */ /* 0x000ea4000c1e1900 */
[----:B--2---:R-:W-:-:S05]  /*0190*/  IMAD.IADD R17, R15, 0x1, R0 ;  /* 0x000000010f117824 */ /* 0x004fca00078e0200 */
        /* <DEDUP_REMOVED lines=8> */
[----:B------:R-:W0:Y:S02]  /*0220*/  @P0 LDG.E.64 R10, desc[UR6][R4.64+-0x10] ;  /* 0xfffff006040a0981 */ /* 0x000e24000c1e1b00 */
[----:B0-----:R-:W-:-:S04]  /*0230*/  @P0 IADD3 R12, P1, PT, R10, -0x142f, RZ ;  /* 0xffffebd10a0c0810 */ /* 0x001fc80007f3e0ff */
[----:B------:R-:W-:-:S05]  /*0240*/  @P0 IADD3.X R13, PT, PT, R11, -0x1, RZ, P1, !PT ;  /* 0xffffffff0b0d0810 */ /* 0x000fca0000ffe4ff */
[----:B------:R0:W-:Y:S04]  /*0250*/  @P0 STG.E.64 desc[UR6][R4.64+-0x10], R12 ;  /* 0xfffff00c04000986 */ /* 0x0001e8000c101b06 */
[----:B------:R-:W2:Y:S02]  /*0260*/  LDG.E R0, desc[UR6][R6.64+-0x4] ;  /* 0xfffffc0606007981 */ /* 0x000ea4000c1e1900 */
[----:B--2---:R-:W-:-:S05]  /*0270*/  IMAD.IADD R17, R17, 0x1, R0 ;  /* 0x0000000111117824 */ /* 0x004fca00078e0200 */
[----:B------:R-:W-:-:S13]  /*0280*/  ISETP.GE.AND P0, PT, R17, 0x186a1, PT ;  /* 0x000186a11100780c */ /* 0x000fda0003f06270 */
[----:B------:R-:W1:Y:S02]  /*0290*/  @P0 LDG.E.64 R10, desc[UR6][R4.64+-0x8] ;  /* 0xfffff806040a0981 */ /* 0x000e64000c1e1b00 */
[----:B-1----:R-:W-:-:S04]  /*02a0*/  @P0 IADD3 R14, P1, PT, R10, -0x142f, RZ ;  /* 0xffffebd10a0e0810 */ /* 0x002fc80007f3e0ff */
        /* <DEDUP_REMOVED lines=15> */
[----:B------:R-:W-:Y:S04]  /*03a0*/  @P0 STG.E.64 desc[UR6][R4.64+0x8], R14 ;  /* 0x0000080e04000986 */ /* 0x000fe8000c101b06 */
        /* <DEDUP_REMOVED lines=10> */
[----:B------:R-:W2:Y:S01]  /*0450*/  @P0 LDG.E.64 R10, desc[UR6][R4.64+0x18] ;  /* 0x00001806040a0981 */ /* 0x000ea2000c1e1b00 */
[----:B------:R-:W-:-:S04]  /*0460*/  UIADD3 UR4, UPT, UPT, UR4, 0x8, URZ ;  /* 0x0000000804047890 */ /* 0x000fc8000fffe0ff */
[----:B------:R-:W-:Y:S01]  /*0470*/  UISETP.NE.AND UP0, UPT, UR4, 0x258, UPT ;  /* 0x000002580400788c */ /* 0x000fe2000bf05270 */
[----:B--2---:R-:W-:-:S04]  /*0480*/  @P0 IADD3 R10, P1, PT, R10, -0x142f, RZ ;  /* 0xffffebd10a0a0810 */ /* 0x004fc80007f3e0ff */
[----:B------:R-:W-:Y:S02]  /*0490*/  @P0 IADD3.X R11, PT, PT, R11, -0x1, RZ, P1, !PT ;  /* 0xffffffff0b0b0810 */ /* 0x000fe40000ffe4ff */
[----:B------:R-:W-:-:S03]  /*04a0*/  IADD3 R8, P1, PT, R4, 0x40, RZ ;  /* 0x0000004004087810 */ /* 0x000fc60007f3e0ff */
[----:B------:R1:W-:Y:S01]  /*04b0*/  @P0 STG.E.64 desc[UR6][R4.64+0x18], R10 ;  /* 0x0000180a04000986 */ /* 0x0003e2000c101b06 */
[----:B------:R-:W-:Y:S01]  /*04c0*/  IADD3 R6, P0, PT, R6, 0x20, RZ ;  /* 0x0000002006067810 */ /* 0x000fe20007f1e0ff */
[----:B0-----:R-:W-:-:S04]  /*04d0*/  IMAD.X R13, RZ, RZ, R5, P1 ;  /* 0x000000ffff0d7224 */ /* 0x001fc800008e0605 */
[----:B------:R-:W-:Y:S01]  /*04e0*/  IMAD.X R7, RZ, RZ, R7, P0 ;  /* 0x000000ffff077224 */ /* 0x000fe200000e0607 */
[----:B------:R-:W-:Y:S07]  /*04f0*/  BRA.U UP0, `(.L_x_0) ;  /* 0xfffffff900fc7547 */ /* 0x000fee000b83ffff */
[----:B------:R-:W-:Y:S01]  /*0500*/  IMAD.WIDE R6, R9, 0x4, R2 ;  /* 0x0000000409067825 */ /* 0x000fe200078e0202 */
[----:B------:R-:W-:Y:S01]  /*0510*/  CS2R R8, SR_CLOCKLO ;  /* 0x0000000000087805 */ /* 0x000fe20000015000 */
[----:B-1----:R-:W2:Y:S02]  /*0520*/  LDG.E R5, desc[UR6][R2.64+0xc80] ;  /* 0x000c800602057981 */ /* 0x002ea4000c1e1900 */
[----:B--2---:R-:W-:Y:S01]  /*0530*/  IMAD.IADD R0, R0, 0x1, R5 ;  /* 0x0000000100007824 */ /* 0x004fe200078e0205 */
[----:B------:R-:W-:Y:S01]  /*0540*/  CS2R R10, SR_CLOCKLO ;  /* 0x00000000000a7805 */ /* 0x000fe20000015000 */
[----:B------:R-:W0:Y:S05]  /*0550*/  LDC.64 R4, c[0x0][0x380] ;  /* 0x0000e000ff047b82 */ /* 0x000e2a0000000a00 */
[----:B------:R-:W-:-:S04]  /*0560*/  IADD3 R13, P0, PT, -R8, R10, RZ ;  /* 0x0000000a080d7210 */ /* 0x000fc80007f1e1ff */
[----:B------:R-:W-:Y:S01]  /*0570*/  IADD3 R8, P1, PT, R13, -0x8aca7, RZ ;  /* 0xfff753590d087810 */ /* 0x000fe20007f3e0ff */
[----:B------:R-:W-:Y:S01]  /*0580*/  IMAD.X R10, R11, 0x1, ~R9, P0 ;  /* 0x000000010b0a7824 */ /* 0x000fe200000e0e09 */
[----:B------:R-:W-:-:S04]  /*0590*/  ISETP.GT.AND P0, PT, R0, 0x989680, PT ;  /* 0x009896800000780c */ /* 0x000fc80003f04270 */
[----:B------:R-:W-:Y:S02]  /*05a0*/  IADD3.X R9, PT, PT, R10, -0x1, RZ, P1, !PT ;  /* 0xffffffff0a097810 */ /* 0x000fe40000ffe4ff */
[----:B------:R-:W-:Y:S02]  /*05b0*/  SEL R8, R8, R13, P0 ;  /* 0x0000000d08087207 */ /* 0x000fe40000000000 */
[----:B------:R-:W-:-:S05]  /*05c0*/  SEL R9, R9, R10, P0 ;  /* 0x0000000a09097207 */ /* 0x000fca0000000000 */
[----:B0-----:R0:W-:Y:S02]  /*05d0*/  STG.E.64 desc[UR6][R4.64], R8 ;  /* 0x0000000804007986 */ /* 0x0011e4000c101b06 */
[----:B0-----:R-:W-:Y:S02]  /*05e0*/  CS2R R8, SR_CLOCKLO ;  /* 0x0000000000087805 */ /* 0x001fe40000015000 */
[----:B------:R-:W2:Y:S02]  /*05f0*/  LDG.E R3, desc[UR6][R2.64+0xc80] ;  /* 0x000c800602037981 */ /* 0x000ea4000c1e1900 */
[----:B--2---:R-:W-:Y:S01]  /*0600*/  IMAD.IADD R0, R0, 0x1, R3 ;  /* 0x0000000100007824 */ /* 0x004fe200078e0203 */
[----:B------:R-:W-:-:S06]  /*0610*/  CS2R R2, SR_CLOCKLO ;  /* 0x0000000000027805 */ /* 0x000fcc0000015000 */
[----:B------:R-:W-:-:S04]  /*0620*/  IADD3 R11, P0, PT, -R8, R2, RZ ;  /* 0x00000002080b7210 */ /* 0x000fc80007f1e1ff */
[----:B------:R-:W-:Y:S01]  /*0630*/  IADD3 R2, P1, PT, R11, -0x8aca7, RZ ;  /* 0xfff753590b027810 */ /* 0x000fe20007f3e0ff */
[----:B------:R-:W-:Y:S01]  /*0640*/  IMAD.X R8, R3, 0x1, ~R9, P0 ;  /* 0x0000000103087824 */ /* 0x000fe200000e0e09 */
[----:B------:R-:W-:-:S04]  /*0650*/  ISETP.GT.AND P0, PT, R0, 0x989680, PT ;  /* 0x009896800000780c */ /* 0x000fc80003f04270 */
[----:B------:R-:W-:Y:S02]  /*0660*/  IADD3.X R3, PT, PT, R8, -0x1, RZ, P1, !PT ;  /* 0xffffffff08037810 */ /* 0x000fe40000ffe4ff */
[----:B------:R-:W-:Y:S02]  /*0670*/  SEL R2, R2, R11, P0 ;  /* 0x0000000b02027207 */ /* 0x000fe40000000000 */
[----:B------:R-:W-:-:S05]  /*0680*/  SEL R3, R3, R8, P0 ;  /* 0x0000000803037207 */ /* 0x000fca0000000000 */
[----:B------:R0:W-:Y:S02]  /*0690*/  STG.E.64 desc[UR6][R4.64+0x18], R2 ;  /* 0x0000180204007986 */ /* 0x0001e4000c101b06 */
[----:B0-----:R-:W-:Y:S02]  /*06a0*/  CS2R R2, SR_CLOCKLO ;  /* 0x0000000000027805 */ /* 0x001fe40000015000 */
[----:B------:R-:W2:Y:S02]  /*06b0*/  LDG.E R9, desc[UR6][R6.64+0x4] ;  /* 0x0000040606097981 */ /* 0x000ea4000c1e1900 */
[----:B--2---:R-:W-:Y:S01]  /*06c0*/  IMAD.IADD R11, R0, 0x1, R9 ;  /* 0x00000001000b7824 */ /* 0x004fe200078e0209 */
[----:B------:R-:W-:-:S04]  /*06d0*/  CS2R R8, SR_CLOCKLO ;  /* 0x0000000000087805 */ /* 0x000fc80000015000 */
[----:B------:R-:W-:-:S13]  /*06e0*/  ISETP.GE.AND P0, PT, R11, 0x3b9aca01, PT ;  /* 0x3b9aca010b00780c */ /* 0x000fda0003f06270 */
[----:B------:R-:W2:Y:S01]  /*06f0*/  @P0 LDG.E.64 R12, desc[UR6][R4.64] ;  /* 0x00000006040c0981 */ /* 0x000ea2000c1e1b00 */
[----:B------:R-:W-:-:S05]  /*0700*/  IADD3 R2, P1, PT, -R2, R8, RZ ;  /* 0x0000000802027210 */ /* 0x000fca0007f3e1ff */
[----:B------:R-:W-:-:S05]  /*0710*/  IMAD.X R3, R9, 0x1, ~R3, P1 ;  /* 0x0000000109037824 */ /* 0x000fca00008e0e03 */
[----:B------:R0:W-:Y:S01]  /*0720*/  STG.E.64 desc[UR6][R4.64+0x8], R2 ;  /* 0x0000080204007986 */ /* 0x0001e2000c101b06 */
[----:B--2---:R-:W-:-:S04]  /*0730*/  @P0 IADD3 R8, P2, PT, R12, -0x36433a1, RZ ;  /* 0xfc9bcc5f0c080810 */ /* 0x004fc80007f5e0ff */
[----:B------:R-:W-:-:S05]  /*0740*/  @P0 IADD3.X R9, PT, PT, R13, -0x1, RZ, P2, !PT ;  /* 0xffffffff0d090810 */ /* 0x000fca00017fe4ff */
[----:B------:R1:W-:Y:S01]  /*0750*/  @P0 STG.E.64 desc[UR6][R4.64], R8 ;  /* 0x0000000804000986 */ /* 0x0003e2000c101b06 */
[----:B0-----:R-:W-:-:S03]  /*0760*/  CS2R R2, SR_CLOCKLO ;  /* 0x0000000000027805 */ /* 0x001fc60000015000 */
[----:B------:R-:W2:Y:S02]  /*0770*/  LDG.E R6, desc[UR6][R6.64+0x4] ;  /* 0x0000040606067981 */ /* 0x000ea4000c1e1900 */
[----:B--2---:R-:W-:Y:S01]  /*0780*/  IMAD.IADD R0, R11, 0x1, R6 ;  /* 0x000000010b007824 */ /* 0x004fe200078e0206 */
[----:B------:R-:W-:-:S04]  /*0790*/  CS2R R6, SR_CLOCKLO ;  /* 0x0000000000067805 */ /* 0x000fc80000015000 */
[----:B------:R-:W-:Y:S02]  /*07a0*/  ISETP.GE.AND P0, PT, R0, 0x3b9aca01, PT ;  /* 0x3b9aca010000780c */ /* 0x000fe40003f06270 */
[----:B------:R-:W-:-:S05]  /*07b0*/  IADD3 R2, P1, PT, -R2, R6, RZ ;  /* 0x0000000602027210 */ /* 0x000fca0007f3e1ff */
[----:B------:R-:W-:-:S05]  /*07c0*/  IMAD.X R3, R7, 0x1, ~R3, P1 ;  /* 0x0000000107037824 */ /* 0x000fca00008e0e03 */
[----:B------:R1:W-:Y:S01]  /*07d0*/  STG.E.64 desc[UR6][R4.64+0x10], R2 ;  /* 0x0000100204007986 */ /* 0x0003e2000c101b06 */
[----:B------:R-:W-:Y:S05]  /*07e0*/  @!P0 EXIT ;  /* 0x000000000000894d */ /* 0x000fea0003800000 */
[----:B-1----:R-:W2:Y:S02]  /*07f0*/  LDG.E.64 R2, desc[UR6][R4.64] ;  /* 0x0000000604027981 */ /* 0x002ea4000c1e1b00 */
[----:B--2---:R-:W-:-:S04]  /*0800*/  IADD3 R2, P0, PT, R2, -0x36433a1, RZ ;  /* 0xfc9bcc5f02027810 */ /* 0x004fc80007f1e0ff */
[----:B------:R-:W-:-:S05]  /*0810*/  IADD3.X R3, PT, PT, R3, -0x1, RZ, P0, !PT ;  /* 0xffffffff03037810 */ /* 0x000fca00007fe4ff */
[----:B------:R-:W-:Y:S01]  /*0820*/  STG.E.64 desc[UR6][R4.64], R2 ;  /* 0x0000000204007986 */ /* 0x000fe2000c101b06 */
[----:B------:R-:W-:Y:S05]  /*0830*/  EXIT ;  /* 0x000000000000794d */ /* 0x000fea0003800000 */
.L_x_1:
[----:B------:R-:W-:-:S00]  /*0840*/  BRA `(.L_x_1) ;  /* 0xfffffffc00fc7947 */ /* 0x000fc0000383ffff */
[----:B------:R-:W-:-:S00]  /*0850*/  NOP ;  /* 0x0000000000007918 */ /* 0x000fc00000000000 */
        /* <DEDUP_REMOVED lines=10> */
.L_x_2:


//--------------------- .nv.shared.reserved.0     --------------------------
	.section	.nv.shared.reserved.0,"aw",@nobits
	.weak		__nv_reservedSMEM_offset_0_alias
	.size		__nv_reservedSMEM_offset_0_alias, 0, 64
	.other		__nv_reservedSMEM_offset_0_alias,@"STO_CUDA_RESERVED_SHARED STV_DEFAULT"
__nv_reservedSMEM_offset_0_alias:
	.zero		0
	.zero		64


//--------------------- .nv.constant0._Z21remote_access_latencyPmPii --------------------------
	.section	.nv.constant0._Z21remote_access_latencyPmPii,"a",@progbits
	.sectionflags	@""
	.align	4
.nv.constant0._Z21remote_access_latencyPmPii:
	.zero		916


//--------------------- SYMBOLS --------------------------

	.type		.nv.reservedSmem.offset0,@object
	.size		.nv.reservedSmem.offset0,0x4
